	.headerflags	@"EF_CUDA_TEXMODE_UNIFIED EF_CUDA_64BIT_ADDRESS EF_CUDA_ACCELERATORS EF_CUDA_SM90 EF_CUDA_VIRTUAL_SM(EF_CUDA_SM90)"
	.elftype	@"ET_EXEC"


//--------------------- .nv.info                  --------------------------
	.section	.nv.info,"",@"SHT_CUDA_INFO"
	.align	4


	//----- nvinfo : EIATTR_REGCOUNT
	.align		4
        /*0000*/ 	.byte	0x04, 0x2f
        /*0002*/ 	.short	(.L_1 - .L_0)
	.align		4
.L_0:
        /*0004*/ 	.word	index@(triton_poi_fused_convolution_32)
        /*0008*/ 	.word	0x0000000c


	//----- nvinfo : EIATTR_MIN_STACK_SIZE
	.align		4
.L_1:
        /*000c*/ 	.byte	0x04, 0x12
        /*000e*/ 	.short	(.L_3 - .L_2)
	.align		4
.L_2:
        /*0010*/ 	.word	index@(triton_poi_fused_convolution_32)
        /*0014*/ 	.word	0x00000000


	//----- nvinfo : EIATTR_FRAME_SIZE
	.align		4
.L_3:
        /*0018*/ 	.byte	0x04, 0x11
        /*001a*/ 	.short	(.L_5 - .L_4)
	.align		4
.L_4:
        /*001c*/ 	.word	index@(triton_poi_fused_convolution_32)
        /*0020*/ 	.word	0x00000000


	//----- nvinfo : EIATTR_MIN_STACK_SIZE
	.align		4
.L_5:
        /*0024*/ 	.byte	0x04, 0x12
        /*0026*/ 	.short	(.L_7 - .L_6)
	.align		4
.L_6:
        /*0028*/ 	.word	index@(triton_poi_fused_convolution_32)
        /*002c*/ 	.word	0x00000000
.L_7:


//--------------------- .nv.info.triton_poi_fused_convolution_32 --------------------------
	.section	.nv.info.triton_poi_fused_convolution_32,"",@"SHT_CUDA_INFO"
	.sectionflags	@""
	.align	4


	//----- nvinfo : EIATTR_CUDA_API_VERSION
	.align		4
        /*0000*/ 	.byte	0x04, 0x37
        /*0002*/ 	.short	(.L_9 - .L_8)
.L_8:
        /*0004*/ 	.word	0x0000007c


	//----- nvinfo : EIATTR_KPARAM_INFO
	.align		4
.L_9:
        /*0008*/ 	.byte	0x04, 0x17
        /*000a*/ 	.short	(.L_11 - .L_10)
.L_10:
        /*000c*/ 	.word	0x00000000
        /*0010*/ 	.short	0x0002
        /*0012*/ 	.short	0x0010
        /*0014*/ 	.byte	0x00, 0xf0, 0x11, 0x00


	//----- nvinfo : EIATTR_KPARAM_INFO
	.align		4
.L_11:
        /*0018*/ 	.byte	0x04, 0x17
        /*001a*/ 	.short	(.L_13 - .L_12)
.L_12:
        /*001c*/ 	.word	0x00000000
        /*0020*/ 	.short	0x0001
        /*0022*/ 	.short	0x0008
        /*0024*/ 	.byte	0x00, 0xf4, 0x21, 0x00


	//----- nvinfo : EIATTR_KPARAM_INFO
	.align		4
.L_13:
        /*0028*/ 	.byte	0x04, 0x17
        /*002a*/ 	.short	(.L_15 - .L_14)
.L_14:
        /*002c*/ 	.word	0x00000000
        /*0030*/ 	.short	0x0000
        /*0032*/ 	.short	0x0000
        /*0034*/ 	.byte	0x00, 0xf4, 0x21, 0x00


	//----- nvinfo : EIATTR_SPARSE_MMA_MASK
	.align		4
.L_15:
        /*0038*/ 	.byte	0x03, 0x50
        /*003a*/ 	.short	0x0000


	//----- nvinfo : EIATTR_MAXREG_COUNT
	.align		4
        /*003c*/ 	.byte	0x03, 0x1b
        /*003e*/ 	.short	0x00ff


	//----- nvinfo : EIATTR_EXIT_INSTR_OFFSETS
	.align		4
        /*0040*/ 	.byte	0x04, 0x1c
        /*0042*/ 	.short	(.L_17 - .L_16)


	//   ....[0]....
.L_16:
        /*0044*/ 	.word	0x00000150


	//----- nvinfo : EIATTR_REQNTID
	.align		4
.L_17:
        /*0048*/ 	.byte	0x04, 0x10
        /*004a*/ 	.short	(.L_19 - .L_18)
.L_18:
        /*004c*/ 	.word	0x00000080
        /*0050*/ 	.word	0x00000001
        /*0054*/ 	.word	0x00000001


	//----- nvinfo : EIATTR_CBANK_PARAM_SIZE
	.align		4
.L_19:
        /*0058*/ 	.byte	0x03, 0x19
        /*005a*/ 	.short	0x0014


	//----- nvinfo : EIATTR_PARAM_CBANK
	.align		4
        /*005c*/ 	.byte	0x04, 0x0a
        /*005e*/ 	.short	(.L_21 - .L_20)
	.align		4
.L_20:
        /*0060*/ 	.word	index@(.nv.constant0.triton_poi_fused_convolution_32)
        /*0064*/ 	.short	0x0210
        /*0066*/ 	.short	0x0014


	//----- nvinfo : EIATTR_SW_WAR
	.align		4
.L_21:
        /*0068*/ 	.byte	0x04, 0x36
        /*006a*/ 	.short	(.L_23 - .L_22)
.L_22:
        /*006c*/ 	.word	0x00000008
.L_23:


//--------------------- .nv.callgraph             --------------------------
	.section	.nv.callgraph,"",@"SHT_CUDA_CALLGRAPH"
	.align	4
	.sectionentsize	8
	.align		4
        /*0000*/ 	.word	0x00000000
	.align		4
        /*0004*/ 	.word	0xffffffff
	.align		4
        /*0008*/ 	.word	0x00000000
	.align		4
        /*000c*/ 	.word	0xfffffffe
	.align		4
        /*0010*/ 	.word	0x00000000
	.align		4
        /*0014*/ 	.word	0xfffffffd
	.align		4
        /*0018*/ 	.word	0x00000000
	.align		4
        /*001c*/ 	.word	0xfffffffc


//--------------------- .text.triton_poi_fused_convolution_32 --------------------------
	.section	.text.triton_poi_fused_convolution_32,"ax",@progbits
	.align	128
        .global         triton_poi_fused_convolution_32
        .type           triton_poi_fused_convolution_32,@function
        .size           triton_poi_fused_convolution_32,(.L_x_1 - triton_poi_fused_convolution_32)
        .other          triton_poi_fused_convolution_32,@"STO_CUDA_ENTRY STV_DEFAULT"
triton_poi_fused_convolution_32:
.text.triton_poi_fused_convolution_32:
[----:B------:R-:W-:Y:S01]  /*0000*/  LDC R1, c[0x0][0x28] ;  /* 0x00000a00ff017b82 */ /* 0x000fe20000000800 */
[----:B------:R-:W1:Y:S07]  /*0010*/  S2R R0, SR_TID.X ;  /* 0x0000000000007919 */ /* 0x000e6e0000002100 */
[----:B------:R-:W2:Y:S01]  /*0020*/  LDC.64 R2, c[0x0][0x210] ;  /* 0x00008400ff027b82 */ /* 0x000ea20000000a00 */
[----:B------:R-:W-:Y:S01]  /*0030*/  ULDC.64 UR4, c[0x0][0x208] ;  /* 0x0000820000047ab9 */ /* 0x000fe20000000a00 */
[----:B------:R-:W3:Y:S01]  /*0040*/  S2R R7, SR_CTAID.X ;  /* 0x0000000000077919 */ /* 0x000ee20000002500 */
[----:B-1----:R-:W-:-:S02]  /*0050*/  LOP3.LUT R0, R0, 0x7f, RZ, 0xc0, !PT ;  /* 0x0000007f00007812 */ /* 0x002fc400078ec0ff */
[----:B---3--:R-:W-:-:S03]  /*0060*/  SHF.R.S32.HI R4, RZ, 0x18, R7 ;  /* 0x00000018ff047819 */ /* 0x008fc60000011407 */
[----:B------:R-:W-:Y:S01]  /*0070*/  IMAD R7, R7, 0x80, R0 ;  /* 0x0000008007077824 */ /* 0x000fe200078e0200 */
[----:B------:R-:W-:-:S03]  /*0080*/  SGXT R0, R4, 0x1 ;  /* 0x000000010400781a */ /* 0x000fc60000000200 */
[----:B--2---:R-:W-:Y:S01]  /*0090*/  IMAD.WIDE R2, R7, 0x4, R2 ;  /* 0x0000000407027825 */ /* 0x004fe200078e0202 */
[----:B------:R-:W1:Y:S01]  /*00a0*/  LDC.64 R4, c[0x0][0x218] ;  /* 0x00008600ff047b82 */ /* 0x000e620000000a00 */
[----:B------:R-:W-:-:S04]  /*00b0*/  LEA.HI R0, R0, R7, RZ, 0xc ;  /* 0x0000000700007211 */ /* 0x000fc800078f60ff */
[----:B------:R-:W-:-:S04]  /*00c0*/  SHF.R.S32.HI R9, RZ, 0xc, R0 ;  /* 0x0000000cff097819 */ /* 0x000fc80000011400 */
[----:B------:R-:W-:-:S04]  /*00d0*/  LEA.HI R0, R0, R9, RZ, 0x1 ;  /* 0x0000000900007211 */ /* 0x000fc800078f08ff */
[----:B------:R-:W-:-:S05]  /*00e0*/  LOP3.LUT R0, R0, 0xfffffffe, RZ, 0xc0, !PT ;  /* 0xfffffffe00007812 */ /* 0x000fca00078ec0ff */
[----:B------:R-:W-:Y:S02]  /*00f0*/  IMAD.IADD R9, R9, 0x1, -R0 ;  /* 0x0000000109097824 */ /* 0x000fe400078e0a00 */
[----:B------:R-:W2:Y:S02]  /*0100*/  LDG.E R0, desc[UR4][R2.64] ;  /* 0x0000000402007981 */ /* 0x000ea4000c1e1900 */
[----:B-1----:R-:W-:-:S06]  /*0110*/  IMAD.WIDE R4, R9, 0x4, R4 ;  /* 0x0000000409047825 */ /* 0x002fcc00078e0204 */
[----:B------:R-:W2:Y:S02]  /*0120*/  LDG.E.EL R5, desc[UR4][R4.64] ;  /* 0x0000000404057981 */ /* 0x000ea4000c2e1900 */
[----:B--2---:R-:W-:-:S05]  /*0130*/  FADD R7, R0, R5 ;  /* 0x0000000500077221 */ /* 0x004fca0000000000 */
[----:B------:R-:W-:Y:S01]  /*0140*/  STG.E desc[UR4][R2.64], R7 ;  /* 0x0000000702007986 */ /* 0x000fe2000c101904 */
[----:B------:R-:W-:Y:S05]  /*0150*/  EXIT ;  /* 0x000000000000794d */ /* 0x000fea0003800000 */
.L_x_0:
[----:B------:R-:W-:-:S00]  /*0160*/  BRA `(.L_x_0) ;  /* 0xfffffffc00fc7947 */ /* 0x000fc0000383ffff */
[----:B------:R-:W-:-:S00]  /*0170*/  NOP ;  /* 0x0000000000007918 */ /* 0x000fc00000000000 */
        /* <DEDUP_REMOVED lines=8> */
.L_x_1:


//--------------------- .nv.constant0.triton_poi_fused_convolution_32 --------------------------
	.section	.nv.constant0.triton_poi_fused_convolution_32,"a",@progbits
	.sectionflags	@""
	.align	4
.nv.constant0.triton_poi_fused_convolution_32:
	.zero		548
